//
// Generated by NVIDIA NVVM Compiler
//
// Compiler Build ID: CL-36424714
// Cuda compilation tools, release 13.0, V13.0.88
// Based on NVVM 20.0.0
//

.version 9.0
.target sm_100
.address_size 64

	// .globl	_Z23linear_congruent_kerneljPj

.visible .entry _Z23linear_congruent_kerneljPj(
	.param .u32 _Z23linear_congruent_kerneljPj_param_0,
	.param .u64 .ptr .align 1 _Z23linear_congruent_kerneljPj_param_1
)
{
	.reg .pred 	%p<9>;
	.reg .b32 	%r<18>;
	.reg .b64 	%rd<3>;

	ld.param.u32 	%r7, [_Z23linear_congruent_kerneljPj_param_0];
	ld.param.u64 	%rd2, [_Z23linear_congruent_kerneljPj_param_1];
	cvta.to.global.u64 	%rd1, %rd2;
	mov.u32 	%r8, %ctaid.x;
	mov.u32 	%r9, %ntid.x;
	mov.u32 	%r10, %tid.x;
	mad.lo.s32 	%r11, %r8, %r9, %r10;
	add.s32 	%r17, %r11, %r7;
	mov.b32 	%r16, 0;
$L__BB0_1:
	mul.lo.s32 	%r12, %r17, 1664525;
	mul.lo.s32 	%r13, %r17, -1354167659;
	setp.ne.s32 	%p1, %r12, -1013904223;
	mul.lo.s32 	%r14, %r17, 389569705;
	setp.ne.s32 	%p2, %r14, -1196435762;
	and.pred  	%p3, %p1, %p2;
	setp.ne.s32 	%p4, %r13, 775096599;
	and.pred  	%p5, %p3, %p4;
	mad.lo.s32 	%r17, %r17, 158984081, -1426500812;
	setp.ne.s32 	%p6, %r17, 0;
	and.pred  	%p7, %p5, %p6;
	@%p7 bra 	$L__BB0_3;
	mov.b32 	%r15, 0;
	st.global.u32 	[%rd1], %r15;
$L__BB0_3:
	add.s32 	%r16, %r16, 4;
	setp.ne.s32 	%p8, %r16, 1220;
	@%p8 bra 	$L__BB0_1;
	ret;

}


// ===== COMPILED SASS (sm_100) =====

	.target	sm_100

	.elftype	@"ET_EXEC"


//--------------------- .note.nv.tkinfo           --------------------------
	.section	.note.nv.tkinfo,"",@"SHT_NOTE"
	.sectionflags	@"SHF_NOTE_NV_TKINFO"
	.tkinfo
        /*0018*/ 	.word	0x00000002
        /*0030*/ 	.string	""
        /*0030*/ 	.string	"ptxas"
        /*0030*/ 	.string	"Cuda compilation tools, release 13.0, V13.0.88"
        /*0030*/ 	.string	"Build cuda_13.0.r13.0/compiler.36424714_0"
        /*0030*/ 	.string	"-arch sm_100 -m 64 "



//--------------------- .note.nv.cuinfo           --------------------------
	.section	.note.nv.cuinfo,"",@"SHT_NOTE"
	.sectionflags	@"SHF_NOTE_NV_CUINFO"
        /*0018*/ 	.short	0x0002
        /*001a*/ 	.short	0x0064
        /*001c*/ 	.short	0x0082
	.zero		2


//--------------------- .nv.info                  --------------------------
	.section	.nv.info,"",@"SHT_CUDA_INFO"
	.align	4


	//----- nvinfo : EIATTR_REGCOUNT
	.align		4
        /*0000*/ 	.byte	0x04, 0x2f
        /*0002*/ 	.short	(.L_1 - .L_0)
	.align		4
.L_0:
        /*0004*/ 	.word	index@(_Z23linear_congruent_kerneljPj)
        /*0008*/ 	.word	0x00000008


	//----- nvinfo : EIATTR_FRAME_SIZE
	.align		4
.L_1:
        /*000c*/ 	.byte	0x04, 0x11
        /*000e*/ 	.short	(.L_3 - .L_2)
	.align		4
.L_2:
        /*0010*/ 	.word	index@(_Z23linear_congruent_kerneljPj)
        /*0014*/ 	.word	0x00000000


	//----- nvinfo : EIATTR_MIN_STACK_SIZE
	.align		4
.L_3:
        /*0018*/ 	.byte	0x04, 0x12
        /*001a*/ 	.short	(.L_5 - .L_4)
	.align		4
.L_4:
        /*001c*/ 	.word	index@(_Z23linear_congruent_kerneljPj)
        /*0020*/ 	.word	0x00000000
.L_5:


//--------------------- .nv.compat                --------------------------
	.section	.nv.compat,"",@"SHT_CUDA_COMPAT_INFO"
	.align	4
        /*0000*/ 	.byte	0x02, 0x09, 0x00, 0x00, 0x02, 0x02, 0x01, 0x00, 0x02, 0x05, 0x05, 0x00, 0x03, 0x07, 0x01, 0x01
        /*0010*/ 	.byte	0x02, 0x03, 0x00, 0x00, 0x02, 0x06, 0x01, 0x00, 0x04, 0x0b, 0x08, 0x00, 0x09, 0x00, 0x00, 0x00
        /*0020*/ 	.byte	0x00, 0x00, 0x00, 0x00


//--------------------- .nv.info._Z23linear_congruent_kerneljPj --------------------------
	.section	.nv.info._Z23linear_congruent_kerneljPj,"",@"SHT_CUDA_INFO"
	.sectionflags	@""
	.align	4


	//----- nvinfo : EIATTR_CUDA_API_VERSION
	.align		4
        /*0000*/ 	.byte	0x04, 0x37
        /*0002*/ 	.short	(.L_7 - .L_6)
.L_6:
        /*0004*/ 	.word	0x00000082


	//----- nvinfo : EIATTR_KPARAM_INFO
	.align		4
.L_7:
        /*0008*/ 	.byte	0x04, 0x17
        /*000a*/ 	.short	(.L_9 - .L_8)
.L_8:
        /*000c*/ 	.word	0x00000000
        /*0010*/ 	.short	0x0001
        /*0012*/ 	.short	0x0008
        /*0014*/ 	.byte	0x00, 0xf5, 0x21, 0x00


	//----- nvinfo : EIATTR_KPARAM_INFO
	.align		4
.L_9:
        /*0018*/ 	.byte	0x04, 0x17
        /*001a*/ 	.short	(.L_11 - .L_10)
.L_10:
        /*001c*/ 	.word	0x00000000
        /*0020*/ 	.short	0x0000
        /*0022*/ 	.short	0x0000
        /*0024*/ 	.byte	0x00, 0xf0, 0x11, 0x00


	//----- nvinfo : EIATTR_SPARSE_MMA_MASK
	.align		4
.L_11:
        /*0028*/ 	.byte	0x03, 0x50
        /*002a*/ 	.short	0x0000


	//----- nvinfo : EIATTR_MAXREG_COUNT
	.align		4
        /*002c*/ 	.byte	0x03, 0x1b
        /*002e*/ 	.short	0x00ff


	//----- nvinfo : EIATTR_MERCURY_ISA_VERSION
	.align		4
        /*0030*/ 	.byte	0x03, 0x5f
        /*0032*/ 	.short	0x0101


	//----- nvinfo : EIATTR_VRC_CTA_INIT_COUNT
	.align		4
        /*0034*/ 	.byte	0x02, 0x4a
	.zero		1
	.zero		1


	//----- nvinfo : EIATTR_EXIT_INSTR_OFFSETS
	.align		4
        /*0038*/ 	.byte	0x04, 0x1c
        /*003a*/ 	.short	(.L_13 - .L_12)


	//   ....[0]....
.L_12:
        /*003c*/ 	.word	0x00000170


	//----- nvinfo : EIATTR_CBANK_PARAM_SIZE
	.align		4
.L_13:
        /*0040*/ 	.byte	0x03, 0x19
        /*0042*/ 	.short	0x0010


	//----- nvinfo : EIATTR_PARAM_CBANK
	.align		4
        /*0044*/ 	.byte	0x04, 0x0a
        /*0046*/ 	.short	(.L_15 - .L_14)
	.align		4
.L_14:
        /*0048*/ 	.word	index@(.nv.constant0._Z23linear_congruent_kerneljPj)
        /*004c*/ 	.short	0x0380
        /*004e*/ 	.short	0x0010


	//----- nvinfo : EIATTR_SW_WAR
	.align		4
.L_15:
        /*0050*/ 	.byte	0x04, 0x36
        /*0052*/ 	.short	(.L_17 - .L_16)
.L_16:
        /*0054*/ 	.word	0x00000008
.L_17:


//--------------------- .nv.callgraph             --------------------------
	.section	.nv.callgraph,"",@"SHT_CUDA_CALLGRAPH"
	.align	4
	.sectionentsize	8
	.align		4
        /*0000*/ 	.word	0x00000000
	.align		4
        /*0004*/ 	.word	0xffffffff
	.align		4
        /*0008*/ 	.word	0x00000000
	.align		4
        /*000c*/ 	.word	0xfffffffe
	.align		4
        /*0010*/ 	.word	0x00000000
	.align		4
        /*0014*/ 	.word	0xfffffffd
	.align		4
        /*0018*/ 	.word	0x00000000
	.align		4
        /*001c*/ 	.word	0xfffffffc


//--------------------- .text._Z23linear_congruent_kerneljPj --------------------------
	.section	.text._Z23linear_congruent_kerneljPj,"ax",@progbits
	.align	128
        .global         _Z23linear_congruent_kerneljPj
        .type           _Z23linear_congruent_kerneljPj,@function
        .size           _Z23linear_congruent_kerneljPj,(.L_x_2 - _Z23linear_congruent_kerneljPj)
        .other          _Z23linear_congruent_kerneljPj,@"STO_CUDA_ENTRY STV_DEFAULT"
_Z23linear_congruent_kerneljPj:
.text._Z23linear_congruent_kerneljPj:
[----:B------:R-:W-:Y:S01]  /*0000*/  LDC R1, c[0x0][0x37c] ;  /* 0x0000df00ff017b82 */ /* 0x000fe20000000800 */
[----:B------:R-:W0:Y:S07]  /*0010*/  S2R R3, SR_TID.X ;  /* 0x0000000000037919 */ /* 0x000e2e0000002100 */
[----:B------:R-:W0:Y:S01]  /*0020*/  S2UR UR4, SR_CTAID.X ;  /* 0x00000000000479c3 */ /* 0x000e220000002500 */
[----:B------:R-:W1:Y:S01]  /*0030*/  LDCU UR5, c[0x0][0x380] ;  /* 0x00007000ff0577ac */ /* 0x000e620008000800 */
[----:B------:R-:W2:Y:S06]  /*0040*/  LDCU.64 UR6, c[0x0][0x358] ;  /* 0x00006b00ff0677ac */ /* 0x000eac0008000a00 */
[----:B------:R-:W0:Y:S02]  /*0050*/  LDC R0, c[0x0][0x360] ;  /* 0x0000d800ff007b82 */ /* 0x000e240000000800 */
[----:B0-----:R-:W-:-:S02]  /*0060*/  IMAD R0, R0, UR4, R3 ;  /* 0x0000000400007c24 */ /* 0x001fc4000f8e0203 */
[----:B------:R-:W-:Y:S01]  /*0070*/  HFMA2 R3, -RZ, RZ, 0.00016701221466064453125, -1937 ;  /* 0x0979e791ff037431 */ /* 0x000fe200000001ff */
[----:B------:R-:W-:Y:S02]  /*0080*/  UMOV UR4, URZ ;  /* 0x000000ff00047c82 */ /* 0x000fe40008000000 */
[----:B-12---:R-:W-:-:S07]  /*0090*/  IADD3 R0, PT, PT, R0, UR5, RZ ;  /* 0x0000000500007c10 */ /* 0x006fce000fffe0ff */
.L_x_0:
[C---:B0-----:R-:W-:Y:S01]  /*00a0*/  IMAD R4, R0.reuse, 0x17385ca9, RZ ;  /* 0x17385ca900047824 */ /* 0x041fe200078e02ff */
[----:B------:R-:W-:Y:S01]  /*00b0*/  UIADD3 UR4, UPT, UPT, UR4, 0x4, URZ ;  /* 0x0000000404047890 */ /* 0x000fe2000fffe0ff */
[----:B------:R-:W-:-:S03]  /*00c0*/  IMAD R2, R0, 0x19660d, RZ ;  /* 0x0019660d00027824 */ /* 0x000fc600078e02ff */
[----:B------:R-:W-:Y:S01]  /*00d0*/  ISETP.NE.AND P0, PT, R4, -0x47502932, PT ;  /* 0xb8afd6ce0400780c */ /* 0x000fe20003f05270 */
[C---:B------:R-:W-:Y:S01]  /*00e0*/  IMAD R4, R0.reuse, -0x50b6f56b, RZ ;  /* 0xaf490a9500047824 */ /* 0x040fe200078e02ff */
[----:B------:R-:W-:Y:S01]  /*00f0*/  UISETP.NE.AND UP0, UPT, UR4, 0x4c4, UPT ;  /* 0x000004c40400788c */ /* 0x000fe2000bf05270 */
[----:B------:R-:W-:Y:S01]  /*0100*/  IMAD R0, R0, R3, -0x5506accc ;  /* 0xaaf9533400007424 */ /* 0x000fe200078e0203 */
[----:B------:R-:W-:-:S04]  /*0110*/  ISETP.NE.AND P0, PT, R2, -0x3c6ef35f, P0 ;  /* 0xc3910ca10200780c */ /* 0x000fc80000705270 */
[----:B------:R-:W-:-:S04]  /*0120*/  ISETP.NE.AND P0, PT, R4, 0x2e330917, P0 ;  /* 0x2e3309170400780c */ /* 0x000fc80000705270 */
[----:B------:R-:W-:-:S13]  /*0130*/  ISETP.NE.AND P0, PT, R0, RZ, P0 ;  /* 0x000000ff0000720c */ /* 0x000fda0000705270 */
[----:B------:R-:W0:Y:S02]  /*0140*/  @!P0 LDC.64 R4, c[0x0][0x388] ;  /* 0x0000e200ff048b82 */ /* 0x000e240000000a00 */
[----:B0-----:R0:W-:Y:S01]  /*0150*/  @!P0 STG.E desc[UR6][R4.64], RZ ;  /* 0x000000ff04008986 */ /* 0x0011e2000c101906 */
[----:B------:R-:W-:Y:S05]  /*0160*/  BRA.U UP0, `(.L_x_0) ;  /* 0xfffffffd00cc7547 */ /* 0x000fea000b83ffff */
[----:B------:R-:W-:Y:S05]  /*0170*/  EXIT ;  /* 0x000000000000794d */ /* 0x000fea0003800000 */
.L_x_1:
[----:B------:R-:W-:-:S00]  /*0180*/  BRA `(.L_x_1) ;  /* 0xfffffffc00fc7947 */ /* 0x000fc0000383ffff */
[----:B------:R-:W-:-:S00]  /*0190*/  NOP ;  /* 0x0000000000007918 */ /* 0x000fc00000000000 */
        /* <DEDUP_REMOVED lines=14> */
.L_x_2:


//--------------------- .nv.shared.reserved.0     --------------------------
	.section	.nv.shared.reserved.0,"aw",@nobits
	.weak		__nv_reservedSMEM_offset_0_alias
	.size		__nv_reservedSMEM_offset_0_alias, 0, 64
	.other		__nv_reservedSMEM_offset_0_alias,@"STO_CUDA_RESERVED_SHARED STV_DEFAULT"
__nv_reservedSMEM_offset_0_alias:
	.zero		0
	.zero		64


//--------------------- .nv.constant0._Z23linear_congruent_kerneljPj --------------------------
	.section	.nv.constant0._Z23linear_congruent_kerneljPj,"a",@progbits
	.sectionflags	@""
	.align	4
.nv.constant0._Z23linear_congruent_kerneljPj:
	.zero		912


//--------------------- SYMBOLS --------------------------

	.type		.nv.reservedSmem.offset0,@object
	.size		.nv.reservedSmem.offset0,0x4
